//
// Generated by NVIDIA NVVM Compiler
//
// Compiler Build ID: CL-36424714
// Cuda compilation tools, release 13.0, V13.0.88
// Based on NVVM 20.0.0
//

.version 9.0
.target sm_100
.address_size 64

	// .globl	_Z8f_addmatPfS_S_ii

.visible .entry _Z8f_addmatPfS_S_ii(
	.param .u64 .ptr .align 1 _Z8f_addmatPfS_S_ii_param_0,
	.param .u64 .ptr .align 1 _Z8f_addmatPfS_S_ii_param_1,
	.param .u64 .ptr .align 1 _Z8f_addmatPfS_S_ii_param_2,
	.param .u32 _Z8f_addmatPfS_S_ii_param_3,
	.param .u32 _Z8f_addmatPfS_S_ii_param_4
)
{
	.reg .pred 	%p<13>;
	.reg .b32 	%r<71>;
	.reg .b32 	%f<16>;
	.reg .b64 	%rd<19>;

	ld.param.u64 	%rd18, [_Z8f_addmatPfS_S_ii_param_0];
	ld.param.u64 	%rd8, [_Z8f_addmatPfS_S_ii_param_1];
	ld.param.u64 	%rd9, [_Z8f_addmatPfS_S_ii_param_2];
	ld.param.u32 	%r31, [_Z8f_addmatPfS_S_ii_param_3];
	ld.param.u32 	%r32, [_Z8f_addmatPfS_S_ii_param_4];
	cvta.to.global.u64 	%rd1, %rd9;
	mov.u32 	%r33, %tid.x;
	mov.u32 	%r34, %tid.y;
	mov.u32 	%r35, %ntid.x;
	mov.u32 	%r36, %ctaid.x;
	mov.u32 	%r37, %ntid.y;
	mad.lo.s32 	%r38, %r37, %r36, %r34;
	mad.lo.s32 	%r39, %r38, %r35, %r33;
	shl.b32 	%r61, %r39, 2;
	shl.b32 	%r63, %r39, 3;
	mul.lo.s32 	%r3, %r32, %r31;
	setp.le.s32 	%p1, %r3, %r63;
	sub.s32 	%r4, %r3, %r63;
	setp.lt.s32 	%p2, %r4, 8;
	or.pred  	%p3, %p1, %p2;
	@%p3 bra 	$L__BB0_2;
	shr.u32 	%r51, %r3, 31;
	add.s32 	%r52, %r3, %r51;
	and.b32  	%r53, %r52, -2;
	sub.s32 	%r54, %r3, %r53;
	add.s32 	%r55, %r4, %r54;
	setp.lt.s32 	%p5, %r55, 16;
	shr.u32 	%r56, %r55, 31;
	add.s32 	%r57, %r55, %r56;
	shr.s32 	%r58, %r57, 1;
	selp.b32 	%r62, %r58, 4, %p5;
	bra.uni 	$L__BB0_3;
$L__BB0_2:
	shr.u32 	%r40, %r3, 31;
	add.s32 	%r41, %r3, %r40;
	and.b32  	%r42, %r41, -2;
	sub.s32 	%r43, %r3, %r42;
	add.s32 	%r44, %r43, %r3;
	setp.lt.s32 	%p4, %r63, %r44;
	shr.u32 	%r45, %r44, 31;
	add.s32 	%r46, %r44, %r45;
	shr.s32 	%r47, %r46, 1;
	selp.b32 	%r6, %r47, %r61, %p4;
	add.s32 	%r48, %r61, 4;
	min.s32 	%r49, %r3, %r48;
	sub.s32 	%r62, %r49, %r6;
	shl.b32 	%r50, %r6, 1;
	sub.s32 	%r63, %r50, %r44;
	mov.u32 	%r61, %r6;
	mov.u64 	%rd18, %rd8;
$L__BB0_3:
	cvta.to.global.u64 	%rd3, %rd18;
	setp.ge.s32 	%p6, %r61, %r3;
	setp.lt.s32 	%p7, %r62, 1;
	or.pred  	%p8, %p6, %p7;
	@%p8 bra 	$L__BB0_10;
	and.b32  	%r12, %r62, 3;
	setp.lt.u32 	%p9, %r62, 4;
	mov.b32 	%r67, 0;
	@%p9 bra 	$L__BB0_7;
	and.b32  	%r67, %r62, 2147483644;
	neg.s32 	%r66, %r67;
	add.s64 	%rd4, %rd3, 16;
	add.s64 	%rd5, %rd1, 8;
	mov.u32 	%r64, %r61;
	mov.u32 	%r65, %r63;
$L__BB0_6:
	mul.wide.s32 	%rd10, %r65, 4;
	add.s64 	%rd11, %rd4, %rd10;
	mul.wide.s32 	%rd12, %r64, 4;
	add.s64 	%rd13, %rd5, %rd12;
	ld.global.f32 	%f1, [%rd11+-16];
	ld.global.f32 	%f2, [%rd11+-12];
	add.f32 	%f3, %f1, %f2;
	st.global.f32 	[%rd13+-8], %f3;
	ld.global.f32 	%f4, [%rd11+-8];
	ld.global.f32 	%f5, [%rd11+-4];
	add.f32 	%f6, %f4, %f5;
	st.global.f32 	[%rd13+-4], %f6;
	ld.global.f32 	%f7, [%rd11];
	ld.global.f32 	%f8, [%rd11+4];
	add.f32 	%f9, %f7, %f8;
	st.global.f32 	[%rd13], %f9;
	ld.global.f32 	%f10, [%rd11+8];
	ld.global.f32 	%f11, [%rd11+12];
	add.f32 	%f12, %f10, %f11;
	st.global.f32 	[%rd13+4], %f12;
	add.s32 	%r66, %r66, 4;
	add.s32 	%r65, %r65, 8;
	add.s32 	%r64, %r64, 4;
	setp.ne.s32 	%p10, %r66, 0;
	@%p10 bra 	$L__BB0_6;
$L__BB0_7:
	setp.eq.s32 	%p11, %r12, 0;
	@%p11 bra 	$L__BB0_10;
	add.s32 	%r70, %r61, %r67;
	add.s64 	%rd6, %rd3, 4;
	shl.b32 	%r60, %r67, 1;
	add.s32 	%r69, %r63, %r60;
	neg.s32 	%r68, %r12;
$L__BB0_9:
	.pragma "nounroll";
	mul.wide.s32 	%rd14, %r70, 4;
	add.s64 	%rd15, %rd1, %rd14;
	mul.wide.s32 	%rd16, %r69, 4;
	add.s64 	%rd17, %rd6, %rd16;
	ld.global.f32 	%f13, [%rd17+-4];
	ld.global.f32 	%f14, [%rd17];
	add.f32 	%f15, %f13, %f14;
	st.global.f32 	[%rd15], %f15;
	add.s32 	%r70, %r70, 1;
	add.s32 	%r69, %r69, 2;
	add.s32 	%r68, %r68, 1;
	setp.ne.s32 	%p12, %r68, 0;
	@%p12 bra 	$L__BB0_9;
$L__BB0_10:
	ret;

}


// ===== COMPILED SASS (sm_100) =====

	.target	sm_100

	.elftype	@"ET_EXEC"


//--------------------- .note.nv.tkinfo           --------------------------
	.section	.note.nv.tkinfo,"",@"SHT_NOTE"
	.sectionflags	@"SHF_NOTE_NV_TKINFO"
	.tkinfo
        /*0018*/ 	.word	0x00000002
        /*0030*/ 	.string	""
        /*0030*/ 	.string	"ptxas"
        /*0030*/ 	.string	"Cuda compilation tools, release 13.0, V13.0.88"
        /*0030*/ 	.string	"Build cuda_13.0.r13.0/compiler.36424714_0"
        /*0030*/ 	.string	"-arch sm_100 -m 64 "



//--------------------- .note.nv.cuinfo           --------------------------
	.section	.note.nv.cuinfo,"",@"SHT_NOTE"
	.sectionflags	@"SHF_NOTE_NV_CUINFO"
        /*0018*/ 	.short	0x0002
        /*001a*/ 	.short	0x0064
        /*001c*/ 	.short	0x0082
	.zero		2


//--------------------- .nv.info                  --------------------------
	.section	.nv.info,"",@"SHT_CUDA_INFO"
	.align	4


	//----- nvinfo : EIATTR_REGCOUNT
	.align		4
        /*0000*/ 	.byte	0x04, 0x2f
        /*0002*/ 	.short	(.L_1 - .L_0)
	.align		4
.L_0:
        /*0004*/ 	.word	index@(_Z8f_addmatPfS_S_ii)
        /*0008*/ 	.word	0x0000001c


	//----- nvinfo : EIATTR_FRAME_SIZE
	.align		4
.L_1:
        /*000c*/ 	.byte	0x04, 0x11
        /*000e*/ 	.short	(.L_3 - .L_2)
	.align		4
.L_2:
        /*0010*/ 	.word	index@(_Z8f_addmatPfS_S_ii)
        /*0014*/ 	.word	0x00000000


	//----- nvinfo : EIATTR_MIN_STACK_SIZE
	.align		4
.L_3:
        /*0018*/ 	.byte	0x04, 0x12
        /*001a*/ 	.short	(.L_5 - .L_4)
	.align		4
.L_4:
        /*001c*/ 	.word	index@(_Z8f_addmatPfS_S_ii)
        /*0020*/ 	.word	0x00000000
.L_5:


//--------------------- .nv.compat                --------------------------
	.section	.nv.compat,"",@"SHT_CUDA_COMPAT_INFO"
	.align	4
        /*0000*/ 	.byte	0x02, 0x09, 0x00, 0x00, 0x02, 0x02, 0x01, 0x00, 0x02, 0x05, 0x05, 0x00, 0x03, 0x07, 0x01, 0x01
        /*0010*/ 	.byte	0x02, 0x03, 0x00, 0x00, 0x02, 0x06, 0x01, 0x00, 0x04, 0x0b, 0x08, 0x00, 0x09, 0x00, 0x00, 0x00
        /*0020*/ 	.byte	0x00, 0x00, 0x00, 0x00


//--------------------- .nv.info._Z8f_addmatPfS_S_ii --------------------------
	.section	.nv.info._Z8f_addmatPfS_S_ii,"",@"SHT_CUDA_INFO"
	.sectionflags	@""
	.align	4


	//----- nvinfo : EIATTR_CUDA_API_VERSION
	.align		4
        /*0000*/ 	.byte	0x04, 0x37
        /*0002*/ 	.short	(.L_7 - .L_6)
.L_6:
        /*0004*/ 	.word	0x00000082


	//----- nvinfo : EIATTR_KPARAM_INFO
	.align		4
.L_7:
        /*0008*/ 	.byte	0x04, 0x17
        /*000a*/ 	.short	(.L_9 - .L_8)
.L_8:
        /*000c*/ 	.word	0x00000000
        /*0010*/ 	.short	0x0004
        /*0012*/ 	.short	0x001c
        /*0014*/ 	.byte	0x00, 0xf0, 0x11, 0x00


	//----- nvinfo : EIATTR_KPARAM_INFO
	.align		4
.L_9:
        /*0018*/ 	.byte	0x04, 0x17
        /*001a*/ 	.short	(.L_11 - .L_10)
.L_10:
        /*001c*/ 	.word	0x00000000
        /*0020*/ 	.short	0x0003
        /*0022*/ 	.short	0x0018
        /*0024*/ 	.byte	0x00, 0xf0, 0x11, 0x00


	//----- nvinfo : EIATTR_KPARAM_INFO
	.align		4
.L_11:
        /*0028*/ 	.byte	0x04, 0x17
        /*002a*/ 	.short	(.L_13 - .L_12)
.L_12:
        /*002c*/ 	.word	0x00000000
        /*0030*/ 	.short	0x0002
        /*0032*/ 	.short	0x0010
        /*0034*/ 	.byte	0x00, 0xf5, 0x21, 0x00


	//----- nvinfo : EIATTR_KPARAM_INFO
	.align		4
.L_13:
        /*0038*/ 	.byte	0x04, 0x17
        /*003a*/ 	.short	(.L_15 - .L_14)
.L_14:
        /*003c*/ 	.word	0x00000000
        /*0040*/ 	.short	0x0001
        /*0042*/ 	.short	0x0008
        /*0044*/ 	.byte	0x00, 0xf5, 0x21, 0x00


	//----- nvinfo : EIATTR_KPARAM_INFO
	.align		4
.L_15:
        /*0048*/ 	.byte	0x04, 0x17
        /*004a*/ 	.short	(.L_17 - .L_16)
.L_16:
        /*004c*/ 	.word	0x00000000
        /*0050*/ 	.short	0x0000
        /*0052*/ 	.short	0x0000
        /*0054*/ 	.byte	0x00, 0xf5, 0x21, 0x00


	//----- nvinfo : EIATTR_SPARSE_MMA_MASK
	.align		4
.L_17:
        /*0058*/ 	.byte	0x03, 0x50
        /*005a*/ 	.short	0x0000


	//----- nvinfo : EIATTR_MAXREG_COUNT
	.align		4
        /*005c*/ 	.byte	0x03, 0x1b
        /*005e*/ 	.short	0x00ff


	//----- nvinfo : EIATTR_MERCURY_ISA_VERSION
	.align		4
        /*0060*/ 	.byte	0x03, 0x5f
        /*0062*/ 	.short	0x0101


	//----- nvinfo : EIATTR_VRC_CTA_INIT_COUNT
	.align		4
        /*0064*/ 	.byte	0x02, 0x4a
	.zero		1
	.zero		1


	//----- nvinfo : EIATTR_EXIT_INSTR_OFFSETS
	.align		4
        /*0068*/ 	.byte	0x04, 0x1c
        /*006a*/ 	.short	(.L_19 - .L_18)


	//   ....[0]....
.L_18:
        /*006c*/ 	.word	0x000002c0


	//   ....[1]....
        /*0070*/ 	.word	0x00000540


	//   ....[2]....
        /*0074*/ 	.word	0x00000660


	//----- nvinfo : EIATTR_CRS_STACK_SIZE
	.align		4
.L_19:
        /*0078*/ 	.byte	0x04, 0x1e
        /*007a*/ 	.short	(.L_21 - .L_20)
.L_20:
        /*007c*/ 	.word	0x00000000


	//----- nvinfo : EIATTR_CBANK_PARAM_SIZE
	.align		4
.L_21:
        /*0080*/ 	.byte	0x03, 0x19
        /*0082*/ 	.short	0x0020


	//----- nvinfo : EIATTR_PARAM_CBANK
	.align		4
        /*0084*/ 	.byte	0x04, 0x0a
        /*0086*/ 	.short	(.L_23 - .L_22)
	.align		4
.L_22:
        /*0088*/ 	.word	index@(.nv.constant0._Z8f_addmatPfS_S_ii)
        /*008c*/ 	.short	0x0380
        /*008e*/ 	.short	0x0020


	//----- nvinfo : EIATTR_SW_WAR
	.align		4
.L_23:
        /*0090*/ 	.byte	0x04, 0x36
        /*0092*/ 	.short	(.L_25 - .L_24)
.L_24:
        /*0094*/ 	.word	0x00000008
.L_25:


//--------------------- .nv.callgraph             --------------------------
	.section	.nv.callgraph,"",@"SHT_CUDA_CALLGRAPH"
	.align	4
	.sectionentsize	8
	.align		4
        /*0000*/ 	.word	0x00000000
	.align		4
        /*0004*/ 	.word	0xffffffff
	.align		4
        /*0008*/ 	.word	0x00000000
	.align		4
        /*000c*/ 	.word	0xfffffffe
	.align		4
        /*0010*/ 	.word	0x00000000
	.align		4
        /*0014*/ 	.word	0xfffffffd
	.align		4
        /*0018*/ 	.word	0x00000000
	.align		4
        /*001c*/ 	.word	0xfffffffc


//--------------------- .text._Z8f_addmatPfS_S_ii --------------------------
	.section	.text._Z8f_addmatPfS_S_ii,"ax",@progbits
	.align	128
        .global         _Z8f_addmatPfS_S_ii
        .type           _Z8f_addmatPfS_S_ii,@function
        .size           _Z8f_addmatPfS_S_ii,(.L_x_7 - _Z8f_addmatPfS_S_ii)
        .other          _Z8f_addmatPfS_S_ii,@"STO_CUDA_ENTRY STV_DEFAULT"
_Z8f_addmatPfS_S_ii:
.text._Z8f_addmatPfS_S_ii:
[----:B------:R-:W-:Y:S01]  /*0000*/  LDC R1, c[0x0][0x37c] ;  /* 0x0000df00ff017b82 */ /* 0x000fe20000000800 */
[----:B------:R-:W0:Y:S01]  /*0010*/  S2R R0, SR_TID.Y ;  /* 0x0000000000007919 */ /* 0x000e220000002200 */
[----:B------:R-:W1:Y:S06]  /*0020*/  LDCU UR4, c[0x0][0x360] ;  /* 0x00006c00ff0477ac */ /* 0x000e6c0008000800 */
[----:B------:R-:W0:Y:S01]  /*0030*/  S2UR UR5, SR_CTAID.X ;  /* 0x00000000000579c3 */ /* 0x000e220000002500 */
[----:B------:R-:W-:Y:S01]  /*0040*/  BSSY.RECONVERGENT B0, `(.L_x_0) ;  /* 0x0000024000007945 */ /* 0x000fe20003800200 */
[----:B------:R-:W1:Y:S06]  /*0050*/  S2R R3, SR_TID.X ;  /* 0x0000000000037919 */ /* 0x000e6c0000002100 */
[----:B------:R-:W0:Y:S08]  /*0060*/  LDC R5, c[0x0][0x364] ;  /* 0x0000d900ff057b82 */ /* 0x000e300000000800 */
[----:B------:R-:W2:Y:S01]  /*0070*/  LDC.64 R8, c[0x0][0x398] ;  /* 0x0000e600ff087b82 */ /* 0x000ea20000000a00 */
[----:B0-----:R-:W-:-:S04]  /*0080*/  IMAD R0, R5, UR5, R0 ;  /* 0x0000000505007c24 */ /* 0x001fc8000f8e0200 */
[----:B-1----:R-:W-:Y:S01]  /*0090*/  IMAD R6, R0, UR4, R3 ;  /* 0x0000000400067c24 */ /* 0x002fe2000f8e0203 */
[----:B------:R-:W0:Y:S01]  /*00a0*/  LDCU.64 UR4, c[0x0][0x380] ;  /* 0x00007000ff0477ac */ /* 0x000e220008000a00 */
[----:B--2---:R-:W-:Y:S02]  /*00b0*/  IMAD R3, R9, R8, RZ ;  /* 0x0000000809037224 */ /* 0x004fe400078e02ff */
[C---:B------:R-:W-:Y:S01]  /*00c0*/  IMAD.SHL.U32 R0, R6.reuse, 0x8, RZ ;  /* 0x0000000806007824 */ /* 0x040fe200078e00ff */
[----:B------:R-:W-:-:S03]  /*00d0*/  SHF.L.U32 R6, R6, 0x2, RZ ;  /* 0x0000000206067819 */ /* 0x000fc600000006ff */
[----:B------:R-:W-:-:S05]  /*00e0*/  IMAD.IADD R2, R3, 0x1, -R0 ;  /* 0x0000000103027824 */ /* 0x000fca00078e0a00 */
[----:B------:R-:W-:-:S04]  /*00f0*/  ISETP.GE.AND P0, PT, R2, 0x8, PT ;  /* 0x000000080200780c */ /* 0x000fc80003f06270 */
[----:B------:R-:W-:Y:S01]  /*0100*/  ISETP.LE.OR P0, PT, R3, R0, !P0 ;  /* 0x000000000300720c */ /* 0x000fe20004703670 */
[----:B0-----:R-:W-:Y:S02]  /*0110*/  IMAD.U32 R7, RZ, RZ, UR4 ;  /* 0x00000004ff077e24 */ /* 0x001fe4000f8e00ff */
[----:B------:R-:W-:-:S10]  /*0120*/  IMAD.U32 R18, RZ, RZ, UR5 ;  /* 0x00000005ff127e24 */ /* 0x000fd4000f8e00ff */
[----:B------:R-:W-:-:S04]  /*0130*/  @!P0 LEA.HI R4, R3, R3, RZ, 0x1 ;  /* 0x0000000303048211 */ /* 0x000fc800078f08ff */
[----:B------:R-:W-:-:S04]  /*0140*/  @!P0 LOP3.LUT R4, R4, 0xfffffffe, RZ, 0xc0, !PT ;  /* 0xfffffffe04048812 */ /* 0x000fc800078ec0ff */
[----:B------:R-:W-:-:S04]  /*0150*/  @!P0 IADD3 R4, PT, PT, R2, R3, -R4 ;  /* 0x0000000302048210 */ /* 0x000fc80007ffe804 */
[C---:B------:R-:W-:Y:S02]  /*0160*/  @!P0 LEA.HI R2, R4.reuse, R4, RZ, 0x1 ;  /* 0x0000000404028211 */ /* 0x040fe400078f08ff */
[----:B------:R-:W-:Y:S02]  /*0170*/  @!P0 ISETP.GE.AND P1, PT, R4, 0x10, PT ;  /* 0x000000100400880c */ /* 0x000fe40003f26270 */
[----:B------:R-:W-:-:S04]  /*0180*/  @!P0 SHF.R.S32.HI R2, RZ, 0x1, R2 ;  /* 0x00000001ff028819 */ /* 0x000fc80000011402 */
[----:B------:R-:W-:Y:S01]  /*0190*/  @!P0 SEL R5, R2, 0x4, !P1 ;  /* 0x0000000402058807 */ /* 0x000fe20004800000 */
[----:B------:R-:W-:Y:S06]  /*01a0*/  @!P0 BRA `(.L_x_1) ;  /* 0x0000000000348947 */ /* 0x000fec0003800000 */
[----:B------:R-:W-:Y:S01]  /*01b0*/  LEA.HI R2, R3, R3, RZ, 0x1 ;  /* 0x0000000303027211 */ /* 0x000fe200078f08ff */
[----:B------:R-:W0:Y:S01]  /*01c0*/  LDCU.64 UR4, c[0x0][0x388] ;  /* 0x00007100ff0477ac */ /* 0x000e220008000a00 */
[----:B------:R-:W-:Y:S02]  /*01d0*/  VIADDMNMX R11, R6, 0x4, R3, PT ;  /* 0x00000004060b7846 */ /* 0x000fe40003800103 */
[----:B------:R-:W-:-:S04]  /*01e0*/  LOP3.LUT R2, R2, 0xfffffffe, RZ, 0xc0, !PT ;  /* 0xfffffffe02027812 */ /* 0x000fc800078ec0ff */
[----:B------:R-:W-:-:S04]  /*01f0*/  IADD3 R9, PT, PT, R3, R3, -R2 ;  /* 0x0000000303097210 */ /* 0x000fc80007ffe802 */
[-C--:B------:R-:W-:Y:S02]  /*0200*/  LEA.HI R2, R9, R9.reuse, RZ, 0x1 ;  /* 0x0000000909027211 */ /* 0x080fe400078f08ff */
[----:B------:R-:W-:Y:S02]  /*0210*/  ISETP.GE.AND P0, PT, R0, R9, PT ;  /* 0x000000090000720c */ /* 0x000fe40003f06270 */
[----:B------:R-:W-:Y:S01]  /*0220*/  SHF.R.S32.HI R5, RZ, 0x1, R2 ;  /* 0x00000001ff057819 */ /* 0x000fe20000011402 */
[----:B0-----:R-:W-:-:S03]  /*0230*/  IMAD.U32 R7, RZ, RZ, UR4 ;  /* 0x00000004ff077e24 */ /* 0x001fc6000f8e00ff */
[----:B------:R-:W-:Y:S01]  /*0240*/  SEL R6, R5, R6, !P0 ;  /* 0x0000000605067207 */ /* 0x000fe20004000000 */
[----:B------:R-:W-:-:S03]  /*0250*/  IMAD.U32 R18, RZ, RZ, UR5 ;  /* 0x00000005ff127e24 */ /* 0x000fc6000f8e00ff */
[----:B------:R-:W-:Y:S01]  /*0260*/  LEA R0, R6, -R9, 0x1 ;  /* 0x8000000906007211 */ /* 0x000fe200078e08ff */
[----:B------:R-:W-:-:S07]  /*0270*/  IMAD.IADD R5, R11, 0x1, -R6 ;  /* 0x000000010b057824 */ /* 0x000fce00078e0a06 */
.L_x_1:
[----:B------:R-:W-:Y:S05]  /*0280*/  BSYNC.RECONVERGENT B0 ;  /* 0x0000000000007941 */ /* 0x000fea0003800200 */
.L_x_0:
[----:B------:R-:W-:Y:S01]  /*0290*/  ISETP.GE.AND P0, PT, R5, 0x1, PT ;  /* 0x000000010500780c */ /* 0x000fe20003f06270 */
[----:B------:R-:W0:Y:S03]  /*02a0*/  LDCU.64 UR4, c[0x0][0x358] ;  /* 0x00006b00ff0477ac */ /* 0x000e260008000a00 */
[----:B------:R-:W-:-:S13]  /*02b0*/  ISETP.GE.OR P0, PT, R6, R3, !P0 ;  /* 0x000000030600720c */ /* 0x000fda0004706670 */
[----:B0-----:R-:W-:Y:S05]  /*02c0*/  @P0 EXIT ;  /* 0x000000000000094d */ /* 0x001fea0003800000 */
[C---:B------:R-:W-:Y:S01]  /*02d0*/  ISETP.GE.U32.AND P1, PT, R5.reuse, 0x4, PT ;  /* 0x000000040500780c */ /* 0x040fe20003f26070 */
[----:B------:R-:W-:Y:S01]  /*02e0*/  BSSY.RECONVERGENT B0, `(.L_x_2) ;  /* 0x0000025000007945 */ /* 0x000fe20003800200 */
[----:B------:R-:W-:Y:S01]  /*02f0*/  LOP3.LUT R12, R5, 0x3, RZ, 0xc0, !PT ;  /* 0x00000003050c7812 */ /* 0x000fe200078ec0ff */
[----:B------:R-:W-:-:S03]  /*0300*/  IMAD.MOV.U32 R13, RZ, RZ, RZ ;  /* 0x000000ffff0d7224 */ /* 0x000fc600078e00ff */
[----:B------:R-:W-:-:S07]  /*0310*/  ISETP.NE.AND P0, PT, R12, RZ, PT ;  /* 0x000000ff0c00720c */ /* 0x000fce0003f05270 */
[----:B------:R-:W-:Y:S06]  /*0320*/  @!P1 BRA `(.L_x_3) ;  /* 0x0000000000809947 */ /* 0x000fec0003800000 */
[----:B------:R-:W0:Y:S01]  /*0330*/  LDC.64 R2, c[0x0][0x390] ;  /* 0x0000e400ff027b82 */ /* 0x000e220000000a00 */
[----:B------:R-:W-:Y:S01]  /*0340*/  IADD3 R4, P1, PT, R7, 0x10, RZ ;  /* 0x0000001007047810 */ /* 0x000fe20007f3e0ff */
[----:B------:R-:W-:Y:S01]  /*0350*/  IMAD.MOV.U32 R15, RZ, RZ, R6 ;  /* 0x000000ffff0f7224 */ /* 0x000fe200078e0006 */
[----:B------:R-:W-:Y:S02]  /*0360*/  LOP3.LUT R13, R5, 0x7ffffffc, RZ, 0xc0, !PT ;  /* 0x7ffffffc050d7812 */ /* 0x000fe400078ec0ff */
[----:B------:R-:W-:Y:S01]  /*0370*/  MOV R17, R0 ;  /* 0x0000000000117202 */ /* 0x000fe20000000f00 */
[----:B------:R-:W-:Y:S02]  /*0380*/  IMAD.X R5, RZ, RZ, R18, P1 ;  /* 0x000000ffff057224 */ /* 0x000fe400008e0612 */
[----:B------:R-:W-:Y:S01]  /*0390*/  IMAD.MOV R14, RZ, RZ, -R13 ;  /* 0x000000ffff0e7224 */ /* 0x000fe200078e0a0d */
[----:B0-----:R-:W-:-:S05]  /*03a0*/  IADD3 R2, P2, PT, R2, 0x8, RZ ;  /* 0x0000000802027810 */ /* 0x001fca0007f5e0ff */
[----:B------:R-:W-:-:S08]  /*03b0*/  IMAD.X R3, RZ, RZ, R3, P2 ;  /* 0x000000ffff037224 */ /* 0x000fd000010e0603 */
.L_x_4:
[----:B------:R-:W-:-:S05]  /*03c0*/  IMAD.WIDE R8, R17, 0x4, R4 ;  /* 0x0000000411087825 */ /* 0x000fca00078e0204 */
[----:B------:R-:W2:Y:S04]  /*03d0*/  LDG.E R16, desc[UR4][R8.64+-0x10] ;  /* 0xfffff00408107981 */ /* 0x000ea8000c1e1900 */
[----:B0-----:R-:W2:Y:S01]  /*03e0*/  LDG.E R19, desc[UR4][R8.64+-0xc] ;  /* 0xfffff40408137981 */ /* 0x001ea2000c1e1900 */
[----:B------:R-:W-:-:S04]  /*03f0*/  IMAD.WIDE R10, R15, 0x4, R2 ;  /* 0x000000040f0a7825 */ /* 0x000fc800078e0202 */
[----:B--2---:R-:W-:-:S05]  /*0400*/  FADD R19, R16, R19 ;  /* 0x0000001310137221 */ /* 0x004fca0000000000 */
[----:B------:R0:W-:Y:S04]  /*0410*/  STG.E desc[UR4][R10.64+-0x8], R19 ;  /* 0xfffff8130a007986 */ /* 0x0001e8000c101904 */
[----:B------:R-:W2:Y:S04]  /*0420*/  LDG.E R16, desc[UR4][R8.64+-0x8] ;  /* 0xfffff80408107981 */ /* 0x000ea8000c1e1900 */
[----:B------:R-:W2:Y:S02]  /*0430*/  LDG.E R21, desc[UR4][R8.64+-0x4] ;  /* 0xfffffc0408157981 */ /* 0x000ea4000c1e1900 */
[----:B--2---:R-:W-:-:S05]  /*0440*/  FADD R21, R16, R21 ;  /* 0x0000001510157221 */ /* 0x004fca0000000000 */
[----:B------:R0:W-:Y:S04]  /*0450*/  STG.E desc[UR4][R10.64+-0x4], R21 ;  /* 0xfffffc150a007986 */ /* 0x0001e8000c101904 */
[----:B------:R-:W2:Y:S04]  /*0460*/  LDG.E R16, desc[UR4][R8.64] ;  /* 0x0000000408107981 */ /* 0x000ea8000c1e1900 */
[----:B------:R-:W2:Y:S02]  /*0470*/  LDG.E R23, desc[UR4][R8.64+0x4] ;  /* 0x0000040408177981 */ /* 0x000ea4000c1e1900 */
[----:B--2---:R-:W-:-:S05]  /*0480*/  FADD R23, R16, R23 ;  /* 0x0000001710177221 */ /* 0x004fca0000000000 */
[----:B------:R0:W-:Y:S04]  /*0490*/  STG.E desc[UR4][R10.64], R23 ;  /* 0x000000170a007986 */ /* 0x0001e8000c101904 */
[----:B------:R-:W2:Y:S04]  /*04a0*/  LDG.E R16, desc[UR4][R8.64+0x8] ;  /* 0x0000080408107981 */ /* 0x000ea8000c1e1900 */
[----:B------:R-:W2:Y:S01]  /*04b0*/  LDG.E R25, desc[UR4][R8.64+0xc] ;  /* 0x00000c0408197981 */ /* 0x000ea2000c1e1900 */
[----:B------:R-:W-:Y:S01]  /*04c0*/  VIADD R14, R14, 0x4 ;  /* 0x000000040e0e7836 */ /* 0x000fe20000000000 */
[----:B------:R-:W-:Y:S01]  /*04d0*/  IADD3 R17, PT, PT, R17, 0x8, RZ ;  /* 0x0000000811117810 */ /* 0x000fe20007ffe0ff */
[----:B------:R-:W-:-:S03]  /*04e0*/  VIADD R15, R15, 0x4 ;  /* 0x000000040f0f7836 */ /* 0x000fc60000000000 */
[----:B------:R-:W-:Y:S01]  /*04f0*/  ISETP.NE.AND P1, PT, R14, RZ, PT ;  /* 0x000000ff0e00720c */ /* 0x000fe20003f25270 */
[----:B--2---:R-:W-:-:S05]  /*0500*/  FADD R25, R16, R25 ;  /* 0x0000001910197221 */ /* 0x004fca0000000000 */
[----:B------:R0:W-:Y:S07]  /*0510*/  STG.E desc[UR4][R10.64+0x4], R25 ;  /* 0x000004190a007986 */ /* 0x0001ee000c101904 */
[----:B------:R-:W-:Y:S05]  /*0520*/  @P1 BRA `(.L_x_4) ;  /* 0xfffffffc00a41947 */ /* 0x000fea000383ffff */
.L_x_3:
[----:B------:R-:W-:Y:S05]  /*0530*/  BSYNC.RECONVERGENT B0 ;  /* 0x0000000000007941 */ /* 0x000fea0003800200 */
.L_x_2:
[----:B------:R-:W-:Y:S05]  /*0540*/  @!P0 EXIT ;  /* 0x000000000000894d */ /* 0x000fea0003800000 */
[----:B------:R-:W1:Y:S01]  /*0550*/  LDC.64 R2, c[0x0][0x390] ;  /* 0x0000e400ff027b82 */ /* 0x000e620000000a00 */
[----:B------:R-:W-:Y:S01]  /*0560*/  IADD3 R4, P0, PT, R7, 0x4, RZ ;  /* 0x0000000407047810 */ /* 0x000fe20007f1e0ff */
[C---:B0-----:R-:W-:Y:S01]  /*0570*/  IMAD.IADD R11, R13.reuse, 0x1, R6 ;  /* 0x000000010d0b7824 */ /* 0x041fe200078e0206 */
[----:B------:R-:W-:Y:S01]  /*0580*/  IADD3 R12, PT, PT, -R12, RZ, RZ ;  /* 0x000000ff0c0c7210 */ /* 0x000fe20007ffe1ff */
[----:B------:R-:W-:Y:S02]  /*0590*/  IMAD R13, R13, 0x2, R0 ;  /* 0x000000020d0d7824 */ /* 0x000fe400078e0200 */
[----:B------:R-:W-:-:S08]  /*05a0*/  IMAD.X R5, RZ, RZ, R18, P0 ;  /* 0x000000ffff057224 */ /* 0x000fd000000e0612 */
.L_x_5:
[----:B------:R-:W-:-:S05]  /*05b0*/  IMAD.WIDE R8, R13, 0x4, R4 ;  /* 0x000000040d087825 */ /* 0x000fca00078e0204 */
[----:B------:R-:W2:Y:S04]  /*05c0*/  LDG.E R0, desc[UR4][R8.64+-0x4] ;  /* 0xfffffc0408007981 */ /* 0x000ea8000c1e1900 */
[----:B0-----:R-:W2:Y:S01]  /*05d0*/  LDG.E R15, desc[UR4][R8.64] ;  /* 0x00000004080f7981 */ /* 0x001ea2000c1e1900 */
[C---:B-1----:R-:W-:Y:S01]  /*05e0*/  IMAD.WIDE R6, R11.reuse, 0x4, R2 ;  /* 0x000000040b067825 */ /* 0x042fe200078e0202 */
[----:B------:R-:W-:-:S03]  /*05f0*/  IADD3 R11, PT, PT, R11, 0x1, RZ ;  /* 0x000000010b0b7810 */ /* 0x000fc60007ffe0ff */
[----:B------:R-:W-:Y:S02]  /*0600*/  VIADD R12, R12, 0x1 ;  /* 0x000000010c0c7836 */ /* 0x000fe40000000000 */
[----:B------:R-:W-:-:S03]  /*0610*/  VIADD R13, R13, 0x2 ;  /* 0x000000020d0d7836 */ /* 0x000fc60000000000 */
[----:B------:R-:W-:Y:S01]  /*0620*/  ISETP.NE.AND P0, PT, R12, RZ, PT ;  /* 0x000000ff0c00720c */ /* 0x000fe20003f05270 */
[----:B--2---:R-:W-:-:S05]  /*0630*/  FADD R15, R0, R15 ;  /* 0x0000000f000f7221 */ /* 0x004fca0000000000 */
[----:B------:R0:W-:Y:S07]  /*0640*/  STG.E desc[UR4][R6.64], R15 ;  /* 0x0000000f06007986 */ /* 0x0001ee000c101904 */
[----:B------:R-:W-:Y:S05]  /*0650*/  @P0 BRA `(.L_x_5) ;  /* 0xfffffffc00d40947 */ /* 0x000fea000383ffff */
[----:B------:R-:W-:Y:S05]  /*0660*/  EXIT ;  /* 0x000000000000794d */ /* 0x000fea0003800000 */
.L_x_6:
[----:B------:R-:W-:-:S00]  /*0670*/  BRA `(.L_x_6) ;  /* 0xfffffffc00fc7947 */ /* 0x000fc0000383ffff */
[----:B------:R-:W-:-:S00]  /*0680*/  NOP ;  /* 0x0000000000007918 */ /* 0x000fc00000000000 */
[----:B------:R-:W-:-:S00]  /*0690*/  NOP ;  /* 0x0000000000007918 */ /* 0x000fc00000000000 */
[----:B------:R-:W-:-:S00]  /*06a0*/  NOP ;  /* 0x0000000000007918 */ /* 0x000fc00000000000 */
[----:B------:R-:W-:-:S00]  /*06b0*/  NOP ;  /* 0x0000000000007918 */ /* 0x000fc00000000000 */
[----:B------:R-:W-:-:S00]  /*06c0*/  NOP ;  /* 0x0000000000007918 */ /* 0x000fc00000000000 */
[----:B------:R-:W-:-:S00]  /*06d0*/  NOP ;  /* 0x0000000000007918 */ /* 0x000fc00000000000 */
[----:B------:R-:W-:-:S00]  /*06e0*/  NOP ;  /* 0x0000000000007918 */ /* 0x000fc00000000000 */
[----:B------:R-:W-:-:S00]  /*06f0*/  NOP ;  /* 0x0000000000007918 */ /* 0x000fc00000000000 */
.L_x_7:


//--------------------- .nv.shared.reserved.0     --------------------------
	.section	.nv.shared.reserved.0,"aw",@nobits
	.weak		__nv_reservedSMEM_offset_0_alias
	.size		__nv_reservedSMEM_offset_0_alias, 0, 64
	.other		__nv_reservedSMEM_offset_0_alias,@"STO_CUDA_RESERVED_SHARED STV_DEFAULT"
__nv_reservedSMEM_offset_0_alias:
	.zero		0
	.zero		64


//--------------------- .nv.constant0._Z8f_addmatPfS_S_ii --------------------------
	.section	.nv.constant0._Z8f_addmatPfS_S_ii,"a",@progbits
	.sectionflags	@""
	.align	4
.nv.constant0._Z8f_addmatPfS_S_ii:
	.zero		928


//--------------------- SYMBOLS --------------------------

	.type		.nv.reservedSmem.offset0,@object
	.size		.nv.reservedSmem.offset0,0x4
